//
// Generated by NVIDIA NVVM Compiler
//
// Compiler Build ID: CL-36424714
// Cuda compilation tools, release 13.0, V13.0.88
// Based on NVVM 20.0.0
//

.version 9.0
.target sm_100
.address_size 64

	// .globl	_Z10dotProductPiS_S_i
// _ZZ10dotProductPiS_S_iE10partialSum has been demoted

.visible .entry _Z10dotProductPiS_S_i(
	.param .u64 .ptr .align 1 _Z10dotProductPiS_S_i_param_0,
	.param .u64 .ptr .align 1 _Z10dotProductPiS_S_i_param_1,
	.param .u64 .ptr .align 1 _Z10dotProductPiS_S_i_param_2,
	.param .u32 _Z10dotProductPiS_S_i_param_3
)
{
	.reg .pred 	%p<6>;
	.reg .b32 	%r<25>;
	.reg .b64 	%rd<10>;
	// demoted variable
	.shared .align 4 .b8 _ZZ10dotProductPiS_S_iE10partialSum[1024];
	ld.param.u64 	%rd1, [_Z10dotProductPiS_S_i_param_0];
	ld.param.u64 	%rd2, [_Z10dotProductPiS_S_i_param_1];
	ld.param.u64 	%rd3, [_Z10dotProductPiS_S_i_param_2];
	ld.param.u32 	%r10, [_Z10dotProductPiS_S_i_param_3];
	mov.u32 	%r1, %tid.x;
	mov.u32 	%r11, %ctaid.x;
	mov.u32 	%r24, %ntid.x;
	mad.lo.s32 	%r3, %r11, %r24, %r1;
	setp.ge.s32 	%p1, %r3, %r10;
	mov.b32 	%r23, 0;
	@%p1 bra 	$L__BB0_2;
	cvta.to.global.u64 	%rd4, %rd1;
	cvta.to.global.u64 	%rd5, %rd2;
	mul.wide.s32 	%rd6, %r3, 4;
	add.s64 	%rd7, %rd4, %rd6;
	ld.global.u32 	%r12, [%rd7];
	add.s64 	%rd8, %rd5, %rd6;
	ld.global.u32 	%r13, [%rd8];
	mul.lo.s32 	%r23, %r13, %r12;
$L__BB0_2:
	shl.b32 	%r14, %r1, 2;
	mov.u32 	%r15, _ZZ10dotProductPiS_S_iE10partialSum;
	add.s32 	%r6, %r15, %r14;
	st.shared.u32 	[%r6], %r23;
	bar.sync 	0;
	setp.lt.u32 	%p2, %r24, 2;
	@%p2 bra 	$L__BB0_6;
$L__BB0_3:
	shr.u32 	%r8, %r24, 1;
	setp.ge.u32 	%p3, %r1, %r8;
	@%p3 bra 	$L__BB0_5;
	shl.b32 	%r16, %r8, 2;
	add.s32 	%r17, %r6, %r16;
	ld.shared.u32 	%r18, [%r17];
	ld.shared.u32 	%r19, [%r6];
	add.s32 	%r20, %r19, %r18;
	st.shared.u32 	[%r6], %r20;
$L__BB0_5:
	bar.sync 	0;
	setp.gt.u32 	%p4, %r24, 3;
	mov.u32 	%r24, %r8;
	@%p4 bra 	$L__BB0_3;
$L__BB0_6:
	setp.ne.s32 	%p5, %r1, 0;
	@%p5 bra 	$L__BB0_8;
	ld.shared.u32 	%r21, [_ZZ10dotProductPiS_S_iE10partialSum];
	cvta.to.global.u64 	%rd9, %rd3;
	atom.global.add.u32 	%r22, [%rd9], %r21;
$L__BB0_8:
	ret;

}


// ===== COMPILED SASS (sm_100) =====

	.target	sm_100

	.elftype	@"ET_EXEC"


//--------------------- .note.nv.tkinfo           --------------------------
	.section	.note.nv.tkinfo,"",@"SHT_NOTE"
	.sectionflags	@"SHF_NOTE_NV_TKINFO"
	.tkinfo
        /*0018*/ 	.word	0x00000002
        /*0030*/ 	.string	""
        /*0030*/ 	.string	"ptxas"
        /*0030*/ 	.string	"Cuda compilation tools, release 13.0, V13.0.88"
        /*0030*/ 	.string	"Build cuda_13.0.r13.0/compiler.36424714_0"
        /*0030*/ 	.string	"-arch sm_100 -m 64 "



//--------------------- .note.nv.cuinfo           --------------------------
	.section	.note.nv.cuinfo,"",@"SHT_NOTE"
	.sectionflags	@"SHF_NOTE_NV_CUINFO"
        /*0018*/ 	.short	0x0002
        /*001a*/ 	.short	0x0064
        /*001c*/ 	.short	0x0082
	.zero		2


//--------------------- .nv.info                  --------------------------
	.section	.nv.info,"",@"SHT_CUDA_INFO"
	.align	4


	//----- nvinfo : EIATTR_REGCOUNT
	.align		4
        /*0000*/ 	.byte	0x04, 0x2f
        /*0002*/ 	.short	(.L_1 - .L_0)
	.align		4
.L_0:
        /*0004*/ 	.word	index@(_Z10dotProductPiS_S_i)
        /*0008*/ 	.word	0x0000000c


	//----- nvinfo : EIATTR_FRAME_SIZE
	.align		4
.L_1:
        /*000c*/ 	.byte	0x04, 0x11
        /*000e*/ 	.short	(.L_3 - .L_2)
	.align		4
.L_2:
        /*0010*/ 	.word	index@(_Z10dotProductPiS_S_i)
        /*0014*/ 	.word	0x00000000


	//----- nvinfo : EIATTR_MIN_STACK_SIZE
	.align		4
.L_3:
        /*0018*/ 	.byte	0x04, 0x12
        /*001a*/ 	.short	(.L_5 - .L_4)
	.align		4
.L_4:
        /*001c*/ 	.word	index@(_Z10dotProductPiS_S_i)
        /*0020*/ 	.word	0x00000000
.L_5:


//--------------------- .nv.compat                --------------------------
	.section	.nv.compat,"",@"SHT_CUDA_COMPAT_INFO"
	.align	4
        /*0000*/ 	.byte	0x02, 0x09, 0x00, 0x00, 0x02, 0x02, 0x01, 0x00, 0x02, 0x05, 0x05, 0x00, 0x03, 0x07, 0x01, 0x01
        /*0010*/ 	.byte	0x02, 0x03, 0x00, 0x00, 0x02, 0x06, 0x01, 0x00, 0x04, 0x0b, 0x08, 0x00, 0x09, 0x00, 0x00, 0x00
        /*0020*/ 	.byte	0x00, 0x00, 0x00, 0x00


//--------------------- .nv.info._Z10dotProductPiS_S_i --------------------------
	.section	.nv.info._Z10dotProductPiS_S_i,"",@"SHT_CUDA_INFO"
	.sectionflags	@""
	.align	4


	//----- nvinfo : EIATTR_CUDA_API_VERSION
	.align		4
        /*0000*/ 	.byte	0x04, 0x37
        /*0002*/ 	.short	(.L_7 - .L_6)
.L_6:
        /*0004*/ 	.word	0x00000082


	//----- nvinfo : EIATTR_KPARAM_INFO
	.align		4
.L_7:
        /*0008*/ 	.byte	0x04, 0x17
        /*000a*/ 	.short	(.L_9 - .L_8)
.L_8:
        /*000c*/ 	.word	0x00000000
        /*0010*/ 	.short	0x0003
        /*0012*/ 	.short	0x0018
        /*0014*/ 	.byte	0x00, 0xf0, 0x11, 0x00


	//----- nvinfo : EIATTR_KPARAM_INFO
	.align		4
.L_9:
        /*0018*/ 	.byte	0x04, 0x17
        /*001a*/ 	.short	(.L_11 - .L_10)
.L_10:
        /*001c*/ 	.word	0x00000000
        /*0020*/ 	.short	0x0002
        /*0022*/ 	.short	0x0010
        /*0024*/ 	.byte	0x00, 0xf5, 0x21, 0x00


	//----- nvinfo : EIATTR_KPARAM_INFO
	.align		4
.L_11:
        /*0028*/ 	.byte	0x04, 0x17
        /*002a*/ 	.short	(.L_13 - .L_12)
.L_12:
        /*002c*/ 	.word	0x00000000
        /*0030*/ 	.short	0x0001
        /*0032*/ 	.short	0x0008
        /*0034*/ 	.byte	0x00, 0xf5, 0x21, 0x00


	//----- nvinfo : EIATTR_KPARAM_INFO
	.align		4
.L_13:
        /*0038*/ 	.byte	0x04, 0x17
        /*003a*/ 	.short	(.L_15 - .L_14)
.L_14:
        /*003c*/ 	.word	0x00000000
        /*0040*/ 	.short	0x0000
        /*0042*/ 	.short	0x0000
        /*0044*/ 	.byte	0x00, 0xf5, 0x21, 0x00


	//----- nvinfo : EIATTR_SPARSE_MMA_MASK
	.align		4
.L_15:
        /*0048*/ 	.byte	0x03, 0x50
        /*004a*/ 	.short	0x0000


	//----- nvinfo : EIATTR_MAXREG_COUNT
	.align		4
        /*004c*/ 	.byte	0x03, 0x1b
        /*004e*/ 	.short	0x00ff


	//----- nvinfo : EIATTR_NUM_BARRIERS
	.align		4
        /*0050*/ 	.byte	0x02, 0x4c
        /*0052*/ 	.byte	0x01
	.zero		1


	//----- nvinfo : EIATTR_MERCURY_ISA_VERSION
	.align		4
        /*0054*/ 	.byte	0x03, 0x5f
        /*0056*/ 	.short	0x0101


	//----- nvinfo : EIATTR_VRC_CTA_INIT_COUNT
	.align		4
        /*0058*/ 	.byte	0x02, 0x4a
	.zero		1
	.zero		1


	//----- nvinfo : EIATTR_EXIT_INSTR_OFFSETS
	.align		4
        /*005c*/ 	.byte	0x04, 0x1c
        /*005e*/ 	.short	(.L_17 - .L_16)


	//   ....[0]....
.L_16:
        /*0060*/ 	.word	0x00000240


	//   ....[1]....
        /*0064*/ 	.word	0x000002b0


	//----- nvinfo : EIATTR_CBANK_PARAM_SIZE
	.align		4
.L_17:
        /*0068*/ 	.byte	0x03, 0x19
        /*006a*/ 	.short	0x001c


	//----- nvinfo : EIATTR_PARAM_CBANK
	.align		4
        /*006c*/ 	.byte	0x04, 0x0a
        /*006e*/ 	.short	(.L_19 - .L_18)
	.align		4
.L_18:
        /*0070*/ 	.word	index@(.nv.constant0._Z10dotProductPiS_S_i)
        /*0074*/ 	.short	0x0380
        /*0076*/ 	.short	0x001c


	//----- nvinfo : EIATTR_SW_WAR
	.align		4
.L_19:
        /*0078*/ 	.byte	0x04, 0x36
        /*007a*/ 	.short	(.L_21 - .L_20)
.L_20:
        /*007c*/ 	.word	0x00000008
.L_21:


//--------------------- .nv.callgraph             --------------------------
	.section	.nv.callgraph,"",@"SHT_CUDA_CALLGRAPH"
	.align	4
	.sectionentsize	8
	.align		4
        /*0000*/ 	.word	0x00000000
	.align		4
        /*0004*/ 	.word	0xffffffff
	.align		4
        /*0008*/ 	.word	0x00000000
	.align		4
        /*000c*/ 	.word	0xfffffffe
	.align		4
        /*0010*/ 	.word	0x00000000
	.align		4
        /*0014*/ 	.word	0xfffffffd
	.align		4
        /*0018*/ 	.word	0x00000000
	.align		4
        /*001c*/ 	.word	0xfffffffc


//--------------------- .text._Z10dotProductPiS_S_i --------------------------
	.section	.text._Z10dotProductPiS_S_i,"ax",@progbits
	.align	128
        .global         _Z10dotProductPiS_S_i
        .type           _Z10dotProductPiS_S_i,@function
        .size           _Z10dotProductPiS_S_i,(.L_x_3 - _Z10dotProductPiS_S_i)
        .other          _Z10dotProductPiS_S_i,@"STO_CUDA_ENTRY STV_DEFAULT"
_Z10dotProductPiS_S_i:
.text._Z10dotProductPiS_S_i:
[----:B------:R-:W-:Y:S01]  /*0000*/  LDC R1, c[0x0][0x37c] ;  /* 0x0000df00ff017b82 */ /* 0x000fe20000000800 */
[----:B------:R-:W0:Y:S07]  /*0010*/  S2R R9, SR_TID.X ;  /* 0x0000000000097919 */ /* 0x000e2e0000002100 */
[----:B------:R-:W0:Y:S01]  /*0020*/  S2UR UR4, SR_CTAID.X ;  /* 0x00000000000479c3 */ /* 0x000e220000002500 */
[----:B------:R-:W1:Y:S01]  /*0030*/  LDCU UR5, c[0x0][0x398] ;  /* 0x00007300ff0577ac */ /* 0x000e620008000800 */
[----:B------:R-:W2:Y:S06]  /*0040*/  LDCU.64 UR6, c[0x0][0x358] ;  /* 0x00006b00ff0677ac */ /* 0x000eac0008000a00 */
[----:B------:R-:W0:Y:S08]  /*0050*/  LDC R0, c[0x0][0x360] ;  /* 0x0000d800ff007b82 */ /* 0x000e300000000800 */
[----:B------:R-:W3:Y:S08]  /*0060*/  LDC.64 R2, c[0x0][0x380] ;  /* 0x0000e000ff027b82 */ /* 0x000ef00000000a00 */
[----:B------:R-:W4:Y:S01]  /*0070*/  LDC.64 R4, c[0x0][0x388] ;  /* 0x0000e200ff047b82 */ /* 0x000f220000000a00 */
[----:B0-----:R-:W-:-:S05]  /*0080*/  IMAD R7, R0, UR4, R9 ;  /* 0x0000000400077c24 */ /* 0x001fca000f8e0209 */
[----:B-1----:R-:W-:-:S13]  /*0090*/  ISETP.GE.AND P1, PT, R7, UR5, PT ;  /* 0x0000000507007c0c */ /* 0x002fda000bf26270 */
[----:B---3--:R-:W-:-:S04]  /*00a0*/  @!P1 IMAD.WIDE R2, R7, 0x4, R2 ;  /* 0x0000000407029825 */ /* 0x008fc800078e0202 */
[----:B----4-:R-:W-:Y:S02]  /*00b0*/  @!P1 IMAD.WIDE R4, R7, 0x4, R4 ;  /* 0x0000000407049825 */ /* 0x010fe400078e0204 */
[----:B--2---:R-:W2:Y:S04]  /*00c0*/  @!P1 LDG.E R2, desc[UR6][R2.64] ;  /* 0x0000000602029981 */ /* 0x004ea8000c1e1900 */
[----:B------:R-:W2:Y:S01]  /*00d0*/  @!P1 LDG.E R5, desc[UR6][R4.64] ;  /* 0x0000000604059981 */ /* 0x000ea2000c1e1900 */
[----:B------:R-:W0:Y:S01]  /*00e0*/  S2UR UR5, SR_CgaCtaId ;  /* 0x00000000000579c3 */ /* 0x000e220000008800 */
[----:B------:R-:W-:Y:S01]  /*00f0*/  UMOV UR4, 0x400 ;  /* 0x0000040000047882 */ /* 0x000fe20000000000 */
[----:B------:R-:W-:Y:S01]  /*0100*/  ISETP.GE.U32.AND P0, PT, R0, 0x2, PT ;  /* 0x000000020000780c */ /* 0x000fe20003f06070 */
[----:B------:R-:W-:Y:S01]  /*0110*/  IMAD.MOV.U32 R6, RZ, RZ, RZ ;  /* 0x000000ffff067224 */ /* 0x000fe200078e00ff */
[----:B0-----:R-:W-:-:S06]  /*0120*/  ULEA UR4, UR5, UR4, 0x18 ;  /* 0x0000000405047291 */ /* 0x001fcc000f8ec0ff */
[C---:B------:R-:W-:Y:S01]  /*0130*/  LEA R7, R9.reuse, UR4, 0x2 ;  /* 0x0000000409077c11 */ /* 0x040fe2000f8e10ff */
[----:B--2---:R-:W-:Y:S01]  /*0140*/  @!P1 IMAD R6, R2, R5, RZ ;  /* 0x0000000502069224 */ /* 0x004fe200078e02ff */
[----:B------:R-:W-:-:S04]  /*0150*/  ISETP.NE.AND P1, PT, R9, RZ, PT ;  /* 0x000000ff0900720c */ /* 0x000fc80003f25270 */
[----:B------:R0:W-:Y:S01]  /*0160*/  STS [R7], R6 ;  /* 0x0000000607007388 */ /* 0x0001e20000000800 */
[----:B------:R-:W-:Y:S06]  /*0170*/  BAR.SYNC.DEFER_BLOCKING 0x0 ;  /* 0x0000000000007b1d */ /* 0x000fec0000010000 */
[----:B------:R-:W-:Y:S05]  /*0180*/  @!P0 BRA `(.L_x_0) ;  /* 0x00000000002c8947 */ /* 0x000fea0003800000 */
.L_x_1:
[----:B0-----:R-:W-:-:S04]  /*0190*/  SHF.R.U32.HI R6, RZ, 0x1, R0 ;  /* 0x00000001ff067819 */ /* 0x001fc80000011600 */
[----:B------:R-:W-:-:S13]  /*01a0*/  ISETP.GE.U32.AND P0, PT, R9, R6, PT ;  /* 0x000000060900720c */ /* 0x000fda0003f06070 */
[----:B------:R-:W-:Y:S01]  /*01b0*/  @!P0 IMAD R2, R6, 0x4, R7 ;  /* 0x0000000406028824 */ /* 0x000fe200078e0207 */
[----:B------:R-:W-:Y:S05]  /*01c0*/  @!P0 LDS R3, [R7] ;  /* 0x0000000007038984 */ /* 0x000fea0000000800 */
[----:B------:R-:W0:Y:S02]  /*01d0*/  @!P0 LDS R2, [R2] ;  /* 0x0000000002028984 */ /* 0x000e240000000800 */
[----:B0-----:R-:W-:-:S05]  /*01e0*/  @!P0 IADD3 R4, PT, PT, R2, R3, RZ ;  /* 0x0000000302048210 */ /* 0x001fca0007ffe0ff */
[----:B------:R1:W-:Y:S01]  /*01f0*/  @!P0 STS [R7], R4 ;  /* 0x0000000407008388 */ /* 0x0003e20000000800 */
[----:B------:R-:W-:Y:S01]  /*0200*/  BAR.SYNC.DEFER_BLOCKING 0x0 ;  /* 0x0000000000007b1d */ /* 0x000fe20000010000 */
[----:B------:R-:W-:Y:S01]  /*0210*/  ISETP.GT.U32.AND P0, PT, R0, 0x3, PT ;  /* 0x000000030000780c */ /* 0x000fe20003f04070 */
[----:B------:R-:W-:-:S12]  /*0220*/  IMAD.MOV.U32 R0, RZ, RZ, R6 ;  /* 0x000000ffff007224 */ /* 0x000fd800078e0006 */
[----:B-1----:R-:W-:Y:S05]  /*0230*/  @P0 BRA `(.L_x_1) ;  /* 0xfffffffc00d40947 */ /* 0x002fea000383ffff */
.L_x_0:
[----:B------:R-:W-:Y:S05]  /*0240*/  @P1 EXIT ;  /* 0x000000000000194d */ /* 0x000fea0003800000 */
[----:B------:R-:W1:Y:S01]  /*0250*/  S2UR UR5, SR_CgaCtaId ;  /* 0x00000000000579c3 */ /* 0x000e620000008800 */
[----:B------:R-:W-:-:S07]  /*0260*/  UMOV UR4, 0x400 ;  /* 0x0000040000047882 */ /* 0x000fce0000000000 */
[----:B------:R-:W2:Y:S01]  /*0270*/  LDC.64 R2, c[0x0][0x390] ;  /* 0x0000e400ff027b82 */ /* 0x000ea20000000a00 */
[----:B-1----:R-:W-:-:S09]  /*0280*/  ULEA UR4, UR5, UR4, 0x18 ;  /* 0x0000000405047291 */ /* 0x002fd2000f8ec0ff */
[----:B------:R-:W2:Y:S04]  /*0290*/  LDS R5, [UR4] ;  /* 0x00000004ff057984 */ /* 0x000ea80008000800 */
[----:B--2---:R-:W-:Y:S01]  /*02a0*/  REDG.E.ADD.STRONG.GPU desc[UR6][R2.64], R5 ;  /* 0x000000050200798e */ /* 0x004fe2000c12e106 */
[----:B------:R-:W-:Y:S05]  /*02b0*/  EXIT ;  /* 0x000000000000794d */ /* 0x000fea0003800000 */
.L_x_2:
[----:B------:R-:W-:-:S00]  /*02c0*/  BRA `(.L_x_2) ;  /* 0xfffffffc00fc7947 */ /* 0x000fc0000383ffff */
[----:B------:R-:W-:-:S00]  /*02d0*/  NOP ;  /* 0x0000000000007918 */ /* 0x000fc00000000000 */
        /* <DEDUP_REMOVED lines=10> */
.L_x_3:


//--------------------- .nv.shared._Z10dotProductPiS_S_i --------------------------
	.section	.nv.shared._Z10dotProductPiS_S_i,"aw",@nobits
	.sectionflags	@""
	.align	4
.nv.shared._Z10dotProductPiS_S_i:
	.zero		2048


//--------------------- .nv.shared.reserved.0     --------------------------
	.section	.nv.shared.reserved.0,"aw",@nobits
	.weak		__nv_reservedSMEM_offset_0_alias
	.size		__nv_reservedSMEM_offset_0_alias, 0, 64
	.other		__nv_reservedSMEM_offset_0_alias,@"STO_CUDA_RESERVED_SHARED STV_DEFAULT"
__nv_reservedSMEM_offset_0_alias:
	.zero		0
	.zero		64


//--------------------- .nv.constant0._Z10dotProductPiS_S_i --------------------------
	.section	.nv.constant0._Z10dotProductPiS_S_i,"a",@progbits
	.sectionflags	@""
	.align	4
.nv.constant0._Z10dotProductPiS_S_i:
	.zero		924


//--------------------- SYMBOLS --------------------------

	.type		.nv.reservedSmem.offset0,@object
	.size		.nv.reservedSmem.offset0,0x4
	.type		.nv.reservedSmem.cap,@object
	.size		.nv.reservedSmem.cap,0x4
